	.headerflags	@"EF_CUDA_TEXMODE_UNIFIED EF_CUDA_64BIT_ADDRESS EF_CUDA_SM89 EF_CUDA_VIRTUAL_SM(EF_CUDA_SM89)"
	.elftype	@"ET_EXEC"


//--------------------- .nv.info                  --------------------------
	.section	.nv.info,"",@"SHT_CUDA_INFO"
	.align	4


	//----- nvinfo : EIATTR_REGCOUNT
	.align		4
        /*0000*/ 	.byte	0x04, 0x2f
        /*0002*/ 	.short	(.L_1 - .L_0)
	.align		4
.L_0:
        /*0004*/ 	.word	index@(triton_per_fused_add_mul_pow_reciprocal_select_sum_unsqueeze_16)
        /*0008*/ 	.word	0x00000012


	//----- nvinfo : EIATTR_FRAME_SIZE
	.align		4
.L_1:
        /*000c*/ 	.byte	0x04, 0x11
        /*000e*/ 	.short	(.L_3 - .L_2)
	.align		4
.L_2:
        /*0010*/ 	.word	index@(triton_per_fused_add_mul_pow_reciprocal_select_sum_unsqueeze_16)
        /*0014*/ 	.word	0x00000000


	//----- nvinfo : EIATTR_MIN_STACK_SIZE
	.align		4
.L_3:
        /*0018*/ 	.byte	0x04, 0x12
        /*001a*/ 	.short	(.L_5 - .L_4)
	.align		4
.L_4:
        /*001c*/ 	.word	index@(triton_per_fused_add_mul_pow_reciprocal_select_sum_unsqueeze_16)
        /*0020*/ 	.word	0x00000000
.L_5:


//--------------------- .nv.info.triton_per_fused_add_mul_pow_reciprocal_select_sum_unsqueeze_16 --------------------------
	.section	.nv.info.triton_per_fused_add_mul_pow_reciprocal_select_sum_unsqueeze_16,"",@"SHT_CUDA_INFO"
	.sectionflags	@""
	.align	4


	//----- nvinfo : EIATTR_CUDA_API_VERSION
	.align		4
        /*0000*/ 	.byte	0x04, 0x37
        /*0002*/ 	.short	(.L_7 - .L_6)
.L_6:
        /*0004*/ 	.word	0x00000080


	//----- nvinfo : EIATTR_PARAM_CBANK
	.align		4
.L_7:
        /*0008*/ 	.byte	0x04, 0x0a
        /*000a*/ 	.short	(.L_9 - .L_8)
	.align		4
.L_8:
        /*000c*/ 	.word	index@(.nv.constant0.triton_per_fused_add_mul_pow_reciprocal_select_sum_unsqueeze_16)
        /*0010*/ 	.short	0x0160
        /*0012*/ 	.short	0x0028


	//----- nvinfo : EIATTR_CBANK_PARAM_SIZE
	.align		4
.L_9:
        /*0014*/ 	.byte	0x03, 0x19
        /*0016*/ 	.short	0x0028


	//----- nvinfo : EIATTR_KPARAM_INFO
	.align		4
        /*0018*/ 	.byte	0x04, 0x17
        /*001a*/ 	.short	(.L_11 - .L_10)
.L_10:
        /*001c*/ 	.word	0x00000000
        /*0020*/ 	.short	0x0004
        /*0022*/ 	.short	0x0020
        /*0024*/ 	.byte	0x00, 0xf4, 0x21, 0x00


	//----- nvinfo : EIATTR_KPARAM_INFO
	.align		4
.L_11:
        /*0028*/ 	.byte	0x04, 0x17
        /*002a*/ 	.short	(.L_13 - .L_12)
.L_12:
        /*002c*/ 	.word	0x00000000
        /*0030*/ 	.short	0x0003
        /*0032*/ 	.short	0x0018
        /*0034*/ 	.byte	0x00, 0xf0, 0x11, 0x00


	//----- nvinfo : EIATTR_KPARAM_INFO
	.align		4
.L_13:
        /*0038*/ 	.byte	0x04, 0x17
        /*003a*/ 	.short	(.L_15 - .L_14)
.L_14:
        /*003c*/ 	.word	0x00000000
        /*0040*/ 	.short	0x0002
        /*0042*/ 	.short	0x0010
        /*0044*/ 	.byte	0x00, 0xf4, 0x21, 0x00


	//----- nvinfo : EIATTR_KPARAM_INFO
	.align		4
.L_15:
        /*0048*/ 	.byte	0x04, 0x17
        /*004a*/ 	.short	(.L_17 - .L_16)
.L_16:
        /*004c*/ 	.word	0x00000000
        /*0050*/ 	.short	0x0001
        /*0052*/ 	.short	0x0008
        /*0054*/ 	.byte	0x00, 0xf4, 0x21, 0x00


	//----- nvinfo : EIATTR_KPARAM_INFO
	.align		4
.L_17:
        /*0058*/ 	.byte	0x04, 0x17
        /*005a*/ 	.short	(.L_19 - .L_18)
.L_18:
        /*005c*/ 	.word	0x00000000
        /*0060*/ 	.short	0x0000
        /*0062*/ 	.short	0x0000
        /*0064*/ 	.byte	0x00, 0xf4, 0x21, 0x00


	//----- nvinfo : EIATTR_MAXREG_COUNT
	.align		4
.L_19:
        /*0068*/ 	.byte	0x03, 0x1b
        /*006a*/ 	.short	0x00ff


	//----- nvinfo : EIATTR_COOP_GROUP_MASK_REGIDS
	.align		4
        /*006c*/ 	.byte	0x04, 0x29
        /*006e*/ 	.short	(.L_21 - .L_20)


	//   ....[0]....
.L_20:
        /*0070*/ 	.word	0xffffffff


	//   ....[1]....
        /*0074*/ 	.word	0xffffffff


	//   ....[2]....
        /*0078*/ 	.word	0xffffffff


	//   ....[3]....
        /*007c*/ 	.word	0xffffffff


	//   ....[4]....
        /*0080*/ 	.word	0xffffffff


	//   ....[5]....
        /*0084*/ 	.word	0xffffffff


	//----- nvinfo : EIATTR_COOP_GROUP_INSTR_OFFSETS
	.align		4
.L_21:
        /*0088*/ 	.byte	0x04, 0x28
        /*008a*/ 	.short	(.L_23 - .L_22)


	//   ....[0]....
.L_22:
        /*008c*/ 	.word	0x000000c0


	//   ....[1]....
        /*0090*/ 	.word	0x000000f0


	//   ....[2]....
        /*0094*/ 	.word	0x00000110


	//   ....[3]....
        /*0098*/ 	.word	0x00000130


	//   ....[4]....
        /*009c*/ 	.word	0x00000150


	//   ....[5]....
        /*00a0*/ 	.word	0x000001d0


	//----- nvinfo : EIATTR_EXIT_INSTR_OFFSETS
	.align		4
.L_23:
        /*00a4*/ 	.byte	0x04, 0x1c
        /*00a6*/ 	.short	(.L_25 - .L_24)


	//   ....[0]....
.L_24:
        /*00a8*/ 	.word	0x00000340


	//----- nvinfo : EIATTR_REQNTID
	.align		4
.L_25:
        /*00ac*/ 	.byte	0x04, 0x10
        /*00ae*/ 	.short	(.L_27 - .L_26)
.L_26:
        /*00b0*/ 	.word	0x00000040
        /*00b4*/ 	.word	0x00000001
        /*00b8*/ 	.word	0x00000001
.L_27:


//--------------------- .nv.callgraph             --------------------------
	.section	.nv.callgraph,"",@"SHT_CUDA_CALLGRAPH"
	.align	4
	.sectionentsize	8
	.align		4
        /*0000*/ 	.word	0x00000000
	.align		4
        /*0004*/ 	.word	0xffffffff
	.align		4
        /*0008*/ 	.word	0x00000000
	.align		4
        /*000c*/ 	.word	0xfffffffe
	.align		4
        /*0010*/ 	.word	0x00000000
	.align		4
        /*0014*/ 	.word	0xfffffffd
	.align		4
        /*0018*/ 	.word	0x00000000
	.align		4
        /*001c*/ 	.word	0xfffffffc


//--------------------- .nv.rel.action            --------------------------
	.section	.nv.rel.action,"",@"SHT_CUDA_RELOCINFO"
	.align	8
	.sectionentsize	8
        /*0000*/ 	.byte	0x73, 0x00, 0x00, 0x00, 0x00, 0x00, 0x00, 0x00, 0x00, 0x00, 0x00, 0x11, 0x25, 0x00, 0x05, 0x36


//--------------------- .nv.constant0.triton_per_fused_add_mul_pow_reciprocal_select_sum_unsqueeze_16 --------------------------
	.section	.nv.constant0.triton_per_fused_add_mul_pow_reciprocal_select_sum_unsqueeze_16,"a",@progbits
	.sectionflags	@""
	.align	4
.nv.constant0.triton_per_fused_add_mul_pow_reciprocal_select_sum_unsqueeze_16:
	.zero		392


//--------------------- .text.triton_per_fused_add_mul_pow_reciprocal_select_sum_unsqueeze_16 --------------------------
	.section	.text.triton_per_fused_add_mul_pow_reciprocal_select_sum_unsqueeze_16,"ax",@progbits
	.sectionflags	@"SHF_BARRIERS=1"
	.sectioninfo	@"SHI_REGISTERS=18"
	.align	128
        .global         triton_per_fused_add_mul_pow_reciprocal_select_sum_unsqueeze_16
        .type           triton_per_fused_add_mul_pow_reciprocal_select_sum_unsqueeze_16,@function
        .size           triton_per_fused_add_mul_pow_reciprocal_select_sum_unsqueeze_16,(.L_x_1 - triton_per_fused_add_mul_pow_reciprocal_select_sum_unsqueeze_16)
        .other          triton_per_fused_add_mul_pow_reciprocal_select_sum_unsqueeze_16,@"STO_CUDA_ENTRY STV_DEFAULT"
triton_per_fused_add_mul_pow_reciprocal_select_sum_unsqueeze_16:
.text.triton_per_fused_add_mul_pow_reciprocal_select_sum_unsqueeze_16:
[----:B------:R-:W-:Y:S02]  /*0000*/  MOV R1, c[0x0][0x28] ;  /* 0x00000a0000017a02 */ /* 0x000fe40000000f00 */
[----:B------:R-:W0:Y:S01]  /*0010*/  S2R R13, SR_TID.X ;  /* 0x00000000000d7919 */ /* 0x000e220000002100 */
[----:B------:R-:W-:Y:S01]  /*0020*/  MOV R15, 0x4 ;  /* 0x00000004000f7802 */ /* 0x000fe20000000f00 */
[----:B------:R-:W-:Y:S01]  /*0030*/  ULDC.64 UR4, c[0x0][0x118] ;  /* 0x0000460000047ab9 */ /* 0x000fe20000000a00 */
[----:B0-----:R-:W-:-:S05]  /*0040*/  LOP3.LUT R4, R13, 0x3f, RZ, 0xc0, !PT ;  /* 0x0000003f0d047812 */ /* 0x001fca00078ec0ff */
[----:B------:R-:W-:-:S05]  /*0050*/  IMAD.WIDE.U32 R2, R4, R15, c[0x0][0x168] ;  /* 0x00005a0004027625 */ /* 0x000fca00078e000f */
[----:B------:R0:W2:Y:S01]  /*0060*/  LDG.E R0, [R2.64+0xa00] ;  /* 0x000a000402007981 */ /* 0x0000a2000c1e1900 */
[C---:B------:R-:W-:Y:S02]  /*0070*/  LOP3.LUT P0, RZ, R13.reuse, 0x1f, RZ, 0xc0, !PT ;  /* 0x0000001f0dff7812 */ /* 0x040fe4000780c0ff */
[----:B------:R-:W-:Y:S02]  /*0080*/  ISETP.GE.AND P1, PT, R13, 0x2, PT ;  /* 0x000000020d00780c */ /* 0x000fe40003f26270 */
[----:B0-----:R-:W-:-:S04]  /*0090*/  SHF.R.U32.HI R2, RZ, 0x3, R13 ;  /* 0x00000003ff027819 */ /* 0x001fc8000001160d */
[----:B------:R-:W-:Y:S01]  /*00a0*/  LOP3.LUT R3, R2, 0x4, RZ, 0xc0, !PT ;  /* 0x0000000402037812 */ /* 0x000fe200078ec0ff */
[----:B--2---:R-:W-:-:S06]  /*00b0*/  FMUL R5, R0, R0 ;  /* 0x0000000000057220 */ /* 0x004fcc0000400000 */
[----:B------:R-:W0:Y:S02]  /*00c0*/  SHFL.BFLY PT, R5, R5, 0x10, 0x1f ;  /* 0x0e001f0005057f89 */ /* 0x000e2400000e0000 */
[----:B0-----:R-:W-:Y:S01]  /*00d0*/  FFMA R6, R0, R0, R5 ;  /* 0x0000000000067223 */ /* 0x001fe20000000005 */
[----:B------:R-:W-:-:S04]  /*00e0*/  LOP3.LUT R5, R13, 0x1, RZ, 0xc0, !PT ;  /* 0x000000010d057812 */ /* 0x000fc800078ec0ff */
[----:B------:R-:W0:Y:S02]  /*00f0*/  SHFL.BFLY PT, R7, R6, 0x8, 0x1f ;  /* 0x0d001f0006077f89 */ /* 0x000e2400000e0000 */
[----:B0-----:R-:W-:-:S05]  /*0100*/  FADD R7, R6, R7 ;  /* 0x0000000706077221 */ /* 0x001fca0000000000 */
[----:B------:R-:W0:Y:S02]  /*0110*/  SHFL.BFLY PT, R8, R7, 0x4, 0x1f ;  /* 0x0c801f0007087f89 */ /* 0x000e2400000e0000 */
[----:B0-----:R-:W-:-:S05]  /*0120*/  FADD R8, R7, R8 ;  /* 0x0000000807087221 */ /* 0x001fca0000000000 */
[----:B------:R-:W0:Y:S02]  /*0130*/  SHFL.BFLY PT, R9, R8, 0x2, 0x1f ;  /* 0x0c401f0008097f89 */ /* 0x000e2400000e0000 */
[----:B0-----:R-:W-:-:S05]  /*0140*/  FADD R9, R8, R9 ;  /* 0x0000000908097221 */ /* 0x001fca0000000000 */
[----:B------:R-:W0:Y:S02]  /*0150*/  SHFL.BFLY PT, R10, R9, 0x1, 0x1f ;  /* 0x0c201f00090a7f89 */ /* 0x000e2400000e0000 */
[----:B0-----:R-:W-:-:S05]  /*0160*/  FADD R10, R9, R10 ;  /* 0x0000000a090a7221 */ /* 0x001fca0000000000 */
[----:B------:R0:W-:Y:S04]  /*0170*/  @!P0 STS [R3], R10 ;  /* 0x0000000a03008388 */ /* 0x0001e80000000800 */
[----:B------:R-:W-:Y:S01]  /*0180*/  BAR.SYNC.DEFER_BLOCKING 0x0 ;  /* 0x0000000000007b1d */ /* 0x000fe20000010000 */
[----:B------:R-:W-:-:S04]  /*0190*/  ISETP.NE.U32.AND P0, PT, R5, 0x1, PT ;  /* 0x000000010500780c */ /* 0x000fc80003f05070 */
[----:B------:R-:W-:Y:S02]  /*01a0*/  ISETP.LT.AND P0, PT, R13, 0x2, P0 ;  /* 0x000000020d00780c */ /* 0x000fe40000701270 */
[----:B0-----:R-:W-:Y:S01]  /*01b0*/  MOV R3, 0x3e800000 ;  /* 0x3e80000000037802 */ /* 0x001fe20000000f00 */
[----:B------:R-:W0:Y:S04]  /*01c0*/  @!P1 LDS R11, [R13.X4] ;  /* 0x000000000d0b9984 */ /* 0x000e280000004800 */
[----:B0-----:R-:W0:Y:S02]  /*01d0*/  SHFL.BFLY PT, R2, R11, 0x1, 0x1f ;  /* 0x0c201f000b027f89 */ /* 0x001e2400000e0000 */
[----:B0-----:R-:W-:-:S05]  /*01e0*/  FADD R2, R11, R2 ;  /* 0x000000020b027221 */ /* 0x001fca0000000000 */
[----:B------:R-:W-:Y:S04]  /*01f0*/  @P0 STS [R13.X4], R2 ;  /* 0x000000020d000388 */ /* 0x000fe80000004800 */
[----:B------:R-:W-:Y:S06]  /*0200*/  BAR.SYNC.DEFER_BLOCKING 0x0 ;  /* 0x0000000000007b1d */ /* 0x000fec0000010000 */
[----:B------:R-:W0:Y:S02]  /*0210*/  LDS R5, [RZ] ;  /* 0x00000000ff057984 */ /* 0x000e240000000800 */
[----:B0-----:R-:W-:-:S02]  /*0220*/  FADD R6, R5, 9.9999999392252902908e-09 ;  /* 0x322bcc7705067421 */ /* 0x001fc40000000000 */
[----:B------:R-:W-:Y:S03]  /*0230*/  BAR.SYNC.DEFER_BLOCKING 0x0 ;  /* 0x0000000000007b1d */ /* 0x000fe60000010000 */
[C---:B------:R-:W-:Y:S02]  /*0240*/  FSETP.GT.AND P1, PT, |R6|.reuse, 8.50705917302346158658e+37, PT ;  /* 0x7e8000000600780b */ /* 0x040fe40003f24200 */
[----:B------:R-:W-:Y:S02]  /*0250*/  FSETP.GEU.AND P0, PT, |R6|, 1.175494350822287508e-38, PT ;  /* 0x008000000600780b */ /* 0x000fe40003f0e200 */
[----:B------:R-:W-:-:S09]  /*0260*/  FSEL R3, R3, 1, P1 ;  /* 0x3f80000003037808 */ /* 0x000fd20000800000 */
[----:B------:R-:W-:Y:S01]  /*0270*/  @P1 FMUL R6, R6, 0.25 ;  /* 0x3e80000006061820 */ /* 0x000fe20000400000 */
[C---:B------:R-:W-:Y:S01]  /*0280*/  ISETP.NE.AND P1, PT, R4.reuse, RZ, PT ;  /* 0x000000ff0400720c */ /* 0x040fe20003f25270 */
[----:B------:R-:W-:Y:S01]  /*0290*/  @!P0 FMUL R3, R3, 16777216 ;  /* 0x4b80000003038820 */ /* 0x000fe20000400000 */
[----:B------:R-:W-:Y:S01]  /*02a0*/  IMAD.WIDE.U32 R4, R4, R15, c[0x0][0x170] ;  /* 0x00005c0004047625 */ /* 0x000fe200078e000f */
[----:B------:R-:W-:-:S06]  /*02b0*/  @!P0 FMUL R6, R6, 16777216 ;  /* 0x4b80000006068820 */ /* 0x000fcc0000400000 */
[----:B------:R-:W0:Y:S04]  /*02c0*/  MUFU.RCP R6, R6 ;  /* 0x0000000600067308 */ /* 0x000e280000001000 */
[----:B------:R-:W-:Y:S01]  /*02d0*/  @!P1 MOV R2, c[0x0][0x160] ;  /* 0x0000580000029a02 */ /* 0x000fe20000000f00 */
[----:B0-----:R-:W-:Y:S01]  /*02e0*/  FMUL R7, R6, R3 ;  /* 0x0000000306077220 */ /* 0x001fe20000400000 */
[----:B------:R-:W-:-:S03]  /*02f0*/  @!P1 MOV R3, c[0x0][0x164] ;  /* 0x0000590000039a02 */ /* 0x000fc60000000f00 */
[----:B------:R-:W-:Y:S02]  /*0300*/  FADD R9, R7, R7 ;  /* 0x0000000707097221 */ /* 0x000fe40000000000 */
[----:B------:R-:W-:Y:S02]  /*0310*/  @!P1 STG.E [R2.64], R7 ;  /* 0x0000000702009986 */ /* 0x000fe4000c101904 */
[----:B------:R-:W-:-:S05]  /*0320*/  FMUL R9, R0, R9 ;  /* 0x0000000900097220 */ /* 0x000fca0000400000 */
[----:B------:R-:W-:Y:S01]  /*0330*/  STG.E [R4.64], R9 ;  /* 0x0000000904007986 */ /* 0x000fe2000c101904 */
[----:B------:R-:W-:Y:S05]  /*0340*/  EXIT ;  /* 0x000000000000794d */ /* 0x000fea0003800000 */
.L_x_0:
[----:B------:R-:W-:-:S00]  /*0350*/  BRA `(.L_x_0) ;  /* 0xfffffff000007947 */ /* 0x000fc0000383ffff */
[----:B------:R-:W-:-:S00]  /*0360*/  NOP ;  /* 0x0000000000007918 */ /* 0x000fc00000000000 */
        /* <DEDUP_REMOVED lines=9> */
.L_x_1:


//--------------------- .nv.shared.triton_per_fused_add_mul_pow_reciprocal_select_sum_unsqueeze_16 --------------------------
	.section	.nv.shared.triton_per_fused_add_mul_pow_reciprocal_select_sum_unsqueeze_16,"aw",@nobits
	.sectionflags	@""
	.align	16
